	.headerflags	@"EF_CUDA_TEXMODE_UNIFIED EF_CUDA_64BIT_ADDRESS EF_CUDA_ACCELERATORS EF_CUDA_SM90 EF_CUDA_VIRTUAL_SM(EF_CUDA_SM90)"
	.elftype	@"ET_EXEC"


//--------------------- .nv.info                  --------------------------
	.section	.nv.info,"",@"SHT_CUDA_INFO"
	.align	4


	//----- nvinfo : EIATTR_REGCOUNT
	.align		4
        /*0000*/ 	.byte	0x04, 0x2f
        /*0002*/ 	.short	(.L_1 - .L_0)
	.align		4
.L_0:
        /*0004*/ 	.word	index@(triton_poi_fused_add_convolution_1)
        /*0008*/ 	.word	0x0000000e


	//----- nvinfo : EIATTR_MIN_STACK_SIZE
	.align		4
.L_1:
        /*000c*/ 	.byte	0x04, 0x12
        /*000e*/ 	.short	(.L_3 - .L_2)
	.align		4
.L_2:
        /*0010*/ 	.word	index@(triton_poi_fused_add_convolution_1)
        /*0014*/ 	.word	0x00000000


	//----- nvinfo : EIATTR_FRAME_SIZE
	.align		4
.L_3:
        /*0018*/ 	.byte	0x04, 0x11
        /*001a*/ 	.short	(.L_5 - .L_4)
	.align		4
.L_4:
        /*001c*/ 	.word	index@(triton_poi_fused_add_convolution_1)
        /*0020*/ 	.word	0x00000000


	//----- nvinfo : EIATTR_MIN_STACK_SIZE
	.align		4
.L_5:
        /*0024*/ 	.byte	0x04, 0x12
        /*0026*/ 	.short	(.L_7 - .L_6)
	.align		4
.L_6:
        /*0028*/ 	.word	index@(triton_poi_fused_add_convolution_1)
        /*002c*/ 	.word	0x00000000
.L_7:


//--------------------- .nv.info.triton_poi_fused_add_convolution_1 --------------------------
	.section	.nv.info.triton_poi_fused_add_convolution_1,"",@"SHT_CUDA_INFO"
	.sectionflags	@""
	.align	4


	//----- nvinfo : EIATTR_CUDA_API_VERSION
	.align		4
        /*0000*/ 	.byte	0x04, 0x37
        /*0002*/ 	.short	(.L_9 - .L_8)
.L_8:
        /*0004*/ 	.word	0x0000007c


	//----- nvinfo : EIATTR_KPARAM_INFO
	.align		4
.L_9:
        /*0008*/ 	.byte	0x04, 0x17
        /*000a*/ 	.short	(.L_11 - .L_10)
.L_10:
        /*000c*/ 	.word	0x00000000
        /*0010*/ 	.short	0x0003
        /*0012*/ 	.short	0x0018
        /*0014*/ 	.byte	0x00, 0xf0, 0x11, 0x00


	//----- nvinfo : EIATTR_KPARAM_INFO
	.align		4
.L_11:
        /*0018*/ 	.byte	0x04, 0x17
        /*001a*/ 	.short	(.L_13 - .L_12)
.L_12:
        /*001c*/ 	.word	0x00000000
        /*0020*/ 	.short	0x0002
        /*0022*/ 	.short	0x0010
        /*0024*/ 	.byte	0x00, 0xf4, 0x21, 0x00


	//----- nvinfo : EIATTR_KPARAM_INFO
	.align		4
.L_13:
        /*0028*/ 	.byte	0x04, 0x17
        /*002a*/ 	.short	(.L_15 - .L_14)
.L_14:
        /*002c*/ 	.word	0x00000000
        /*0030*/ 	.short	0x0001
        /*0032*/ 	.short	0x0008
        /*0034*/ 	.byte	0x00, 0xf4, 0x21, 0x00


	//----- nvinfo : EIATTR_KPARAM_INFO
	.align		4
.L_15:
        /*0038*/ 	.byte	0x04, 0x17
        /*003a*/ 	.short	(.L_17 - .L_16)
.L_16:
        /*003c*/ 	.word	0x00000000
        /*0040*/ 	.short	0x0000
        /*0042*/ 	.short	0x0000
        /*0044*/ 	.byte	0x00, 0xf4, 0x21, 0x00


	//----- nvinfo : EIATTR_SPARSE_MMA_MASK
	.align		4
.L_17:
        /*0048*/ 	.byte	0x03, 0x50
        /*004a*/ 	.short	0x0000


	//----- nvinfo : EIATTR_MAXREG_COUNT
	.align		4
        /*004c*/ 	.byte	0x03, 0x1b
        /*004e*/ 	.short	0x00ff


	//----- nvinfo : EIATTR_EXIT_INSTR_OFFSETS
	.align		4
        /*0050*/ 	.byte	0x04, 0x1c
        /*0052*/ 	.short	(.L_19 - .L_18)


	//   ....[0]....
.L_18:
        /*0054*/ 	.word	0x000001c0


	//   ....[1]....
        /*0058*/ 	.word	0x000001e0


	//----- nvinfo : EIATTR_REQNTID
	.align		4
.L_19:
        /*005c*/ 	.byte	0x04, 0x10
        /*005e*/ 	.short	(.L_21 - .L_20)
.L_20:
        /*0060*/ 	.word	0x00000080
        /*0064*/ 	.word	0x00000001
        /*0068*/ 	.word	0x00000001


	//----- nvinfo : EIATTR_CBANK_PARAM_SIZE
	.align		4
.L_21:
        /*006c*/ 	.byte	0x03, 0x19
        /*006e*/ 	.short	0x001c


	//----- nvinfo : EIATTR_PARAM_CBANK
	.align		4
        /*0070*/ 	.byte	0x04, 0x0a
        /*0072*/ 	.short	(.L_23 - .L_22)
	.align		4
.L_22:
        /*0074*/ 	.word	index@(.nv.constant0.triton_poi_fused_add_convolution_1)
        /*0078*/ 	.short	0x0210
        /*007a*/ 	.short	0x001c


	//----- nvinfo : EIATTR_SW_WAR
	.align		4
.L_23:
        /*007c*/ 	.byte	0x04, 0x36
        /*007e*/ 	.short	(.L_25 - .L_24)
.L_24:
        /*0080*/ 	.word	0x00000008
.L_25:


//--------------------- .nv.callgraph             --------------------------
	.section	.nv.callgraph,"",@"SHT_CUDA_CALLGRAPH"
	.align	4
	.sectionentsize	8
	.align		4
        /*0000*/ 	.word	0x00000000
	.align		4
        /*0004*/ 	.word	0xffffffff
	.align		4
        /*0008*/ 	.word	0x00000000
	.align		4
        /*000c*/ 	.word	0xfffffffe
	.align		4
        /*0010*/ 	.word	0x00000000
	.align		4
        /*0014*/ 	.word	0xfffffffd
	.align		4
        /*0018*/ 	.word	0x00000000
	.align		4
        /*001c*/ 	.word	0xfffffffc


//--------------------- .text.triton_poi_fused_add_convolution_1 --------------------------
	.section	.text.triton_poi_fused_add_convolution_1,"ax",@progbits
	.align	128
        .global         triton_poi_fused_add_convolution_1
        .type           triton_poi_fused_add_convolution_1,@function
        .size           triton_poi_fused_add_convolution_1,(.L_x_1 - triton_poi_fused_add_convolution_1)
        .other          triton_poi_fused_add_convolution_1,@"STO_CUDA_ENTRY STV_DEFAULT"
triton_poi_fused_add_convolution_1:
.text.triton_poi_fused_add_convolution_1:
[----:B------:R-:W0:Y:S02]  /*0000*/  LDC R1, c[0x0][0x28] ;  /* 0x00000a00ff017b82 */ /* 0x000e240000000800 */
[----:B------:R-:W1:Y:S01]  /*0010*/  S2R R0, SR_TID.X ;  /* 0x0000000000007919 */ /* 0x000e620000002100 */
[----:B------:R-:W2:Y:S01]  /*0020*/  LDC.64 R6, c[0x0][0x220] ;  /* 0x00008800ff067b82 */ /* 0x000ea20000000a00 */
[----:B------:R-:W-:Y:S01]  /*0030*/  ULDC.64 UR4, c[0x0][0x208] ;  /* 0x0000820000047ab9 */ /* 0x000fe20000000a00 */
[----:B------:R-:W3:Y:S06]  /*0040*/  S2R R9, SR_CTAID.X ;  /* 0x0000000000097919 */ /* 0x000eec0000002500 */
[----:B------:R-:W4:Y:S01]  /*0050*/  LDC.64 R4, c[0x0][0x210] ;  /* 0x00008400ff047b82 */ /* 0x000f220000000a00 */
[----:B-1----:R-:W-:-:S02]  /*0060*/  LOP3.LUT R0, R0, 0x7f, RZ, 0xc0, !PT ;  /* 0x0000007f00007812 */ /* 0x002fc400078ec0ff */
[----:B---3--:R-:W-:-:S03]  /*0070*/  SHF.R.S32.HI R2, RZ, 0x18, R9 ;  /* 0x00000018ff027819 */ /* 0x008fc60000011409 */
[----:B------:R-:W-:Y:S01]  /*0080*/  IMAD R9, R9, 0x80, R0 ;  /* 0x0000008009097824 */ /* 0x000fe200078e0200 */
[----:B------:R-:W-:-:S03]  /*0090*/  SGXT R0, R2, 0x1 ;  /* 0x000000010200781a */ /* 0x000fc60000000200 */
[C---:B----4-:R-:W-:Y:S01]  /*00a0*/  IMAD.WIDE R4, R9.reuse, 0x4, R4 ;  /* 0x0000000409047825 */ /* 0x050fe200078e0204 */
[----:B------:R-:W1:Y:S01]  /*00b0*/  LDC.64 R2, c[0x0][0x218] ;  /* 0x00008600ff027b82 */ /* 0x000e620000000a00 */
[----:B------:R-:W-:Y:S02]  /*00c0*/  ISETP.GE.AND P0, PT, R9, 0x100, PT ;  /* 0x000001000900780c */ /* 0x000fe40003f06270 */
[----:B------:R-:W-:-:S04]  /*00d0*/  LEA.HI R0, R0, R9, RZ, 0x4 ;  /* 0x0000000900007211 */ /* 0x000fc800078f20ff */
[----:B------:R-:W-:-:S04]  /*00e0*/  SHF.R.S32.HI R0, RZ, 0x4, R0 ;  /* 0x00000004ff007819 */ /* 0x000fc80000011400 */
[----:B------:R-:W-:-:S04]  /*00f0*/  LEA.HI R8, R0, R0, RZ, 0x2 ;  /* 0x0000000000087211 */ /* 0x000fc800078f10ff */
[----:B------:R-:W-:Y:S01]  /*0100*/  LOP3.LUT R11, R8, 0xfffffffc, RZ, 0xc0, !PT ;  /* 0xfffffffc080b7812 */ /* 0x000fe200078ec0ff */
[----:B------:R-:W-:-:S04]  /*0110*/  IMAD.MOV.U32 R8, RZ, RZ, RZ ;  /* 0x000000ffff087224 */ /* 0x000fc800078e00ff */
[----:B------:R-:W-:Y:S02]  /*0120*/  IMAD.IADD R11, R0, 0x1, -R11 ;  /* 0x00000001000b7824 */ /* 0x000fe400078e0a0b */
[----:B------:R-:W3:Y:S02]  /*0130*/  @!P0 LDG.E R8, desc[UR4][R4.64] ;  /* 0x0000000404088981 */ /* 0x000ee4000c1e1900 */
[----:B--2---:R-:W-:Y:S01]  /*0140*/  IMAD.WIDE R6, R11, 0x4, R6 ;  /* 0x000000040b067825 */ /* 0x004fe200078e0206 */
[----:B------:R-:W-:Y:S01]  /*0150*/  HFMA2.MMA R11, -RZ, RZ, 0, 0 ;  /* 0x00000000ff0b7435 */ /* 0x000fe200000001ff */
[----:B------:R-:W-:Y:S02]  /*0160*/  MOV R0, RZ ;  /* 0x000000ff00007202 */ /* 0x000fe40000000f00 */
[----:B-1----:R-:W-:-:S05]  /*0170*/  IMAD.WIDE R2, R9, 0x4, R2 ;  /* 0x0000000409027825 */ /* 0x002fca00078e0202 */
[----:B------:R-:W2:Y:S04]  /*0180*/  @!P0 LDG.E R0, desc[UR4][R2.64] ;  /* 0x0000000402008981 */ /* 0x000ea8000c1e1900 */
[----:B------:R-:W3:Y:S02]  /*0190*/  @!P0 LDG.E.EL R11, desc[UR4][R6.64] ;  /* 0x00000004060b8981 */ /* 0x000ee4000c2e1900 */
[----:B---3--:R-:W-:-:S04]  /*01a0*/  FADD R11, R11, R8 ;  /* 0x000000080b0b7221 */ /* 0x008fc80000000000 */
[----:B--2---:R-:W-:Y:S01]  /*01b0*/  FADD R11, R11, R0 ;  /* 0x000000000b0b7221 */ /* 0x004fe20000000000 */
[----:B------:R-:W-:Y:S06]  /*01c0*/  @P0 EXIT ;  /* 0x000000000000094d */ /* 0x000fec0003800000 */
[----:B------:R-:W-:Y:S01]  /*01d0*/  STG.E desc[UR4][R4.64], R11 ;  /* 0x0000000b04007986 */ /* 0x000fe2000c101904 */
[----:B------:R-:W-:Y:S05]  /*01e0*/  EXIT ;  /* 0x000000000000794d */ /* 0x000fea0003800000 */
.L_x_0:
[----:B------:R-:W-:-:S00]  /*01f0*/  BRA `(.L_x_0) ;  /* 0xfffffffc00fc7947 */ /* 0x000fc0000383ffff */
[----:B------:R-:W-:-:S00]  /*0200*/  NOP ;  /* 0x0000000000007918 */ /* 0x000fc00000000000 */
[----:B------:R-:W-:-:S00]  /*0210*/  NOP ;  /* 0x0000000000007918 */ /* 0x000fc00000000000 */
[----:B------:R-:W-:-:S00]  /*0220*/  NOP ;  /* 0x0000000000007918 */ /* 0x000fc00000000000 */
[----:B------:R-:W-:-:S00]  /*0230*/  NOP ;  /* 0x0000000000007918 */ /* 0x000fc00000000000 */
[----:B------:R-:W-:-:S00]  /*0240*/  NOP ;  /* 0x0000000000007918 */ /* 0x000fc00000000000 */
[----:B------:R-:W-:-:S00]  /*0250*/  NOP ;  /* 0x0000000000007918 */ /* 0x000fc00000000000 */
[----:B------:R-:W-:-:S00]  /*0260*/  NOP ;  /* 0x0000000000007918 */ /* 0x000fc00000000000 */
[----:B------:R-:W-:-:S00]  /*0270*/  NOP ;  /* 0x0000000000007918 */ /* 0x000fc00000000000 */
.L_x_1:


//--------------------- .nv.constant0.triton_poi_fused_add_convolution_1 --------------------------
	.section	.nv.constant0.triton_poi_fused_add_convolution_1,"a",@progbits
	.sectionflags	@""
	.align	4
.nv.constant0.triton_poi_fused_add_convolution_1:
	.zero		556
